//
// Generated by NVIDIA NVVM Compiler
//
// Compiler Build ID: CL-36424714
// Cuda compilation tools, release 13.0, V13.0.88
// Based on NVVM 20.0.0
//

.version 9.0
.target sm_100
.address_size 64

	// .globl	_Z16myHGEMMAlignedV1P6__halfS0_S0_iii
// _ZZ16myHGEMMAlignedV1P6__halfS0_S0_iiiE3s_a has been demoted
// _ZZ16myHGEMMAlignedV1P6__halfS0_S0_iiiE3s_b has been demoted

.visible .entry _Z16myHGEMMAlignedV1P6__halfS0_S0_iii(
	.param .u64 .ptr .align 1 _Z16myHGEMMAlignedV1P6__halfS0_S0_iii_param_0,
	.param .u64 .ptr .align 1 _Z16myHGEMMAlignedV1P6__halfS0_S0_iii_param_1,
	.param .u64 .ptr .align 1 _Z16myHGEMMAlignedV1P6__halfS0_S0_iii_param_2,
	.param .u32 _Z16myHGEMMAlignedV1P6__halfS0_S0_iii_param_3,
	.param .u32 _Z16myHGEMMAlignedV1P6__halfS0_S0_iii_param_4,
	.param .u32 _Z16myHGEMMAlignedV1P6__halfS0_S0_iii_param_5
)
{
	.reg .pred 	%p<3>;
	.reg .b16 	%rs<2>;
	.reg .b32 	%r<597>;
	.reg .b32 	%f<25>;
	.reg .b64 	%rd<41>;
	.reg .b64 	%fd<2>;
	// demoted variable
	.shared .align 2 .b8 _ZZ16myHGEMMAlignedV1P6__halfS0_S0_iiiE3s_a[10240];
	// demoted variable
	.shared .align 2 .b8 _ZZ16myHGEMMAlignedV1P6__halfS0_S0_iiiE3s_b[16896];
	ld.param.u64 	%rd4, [_Z16myHGEMMAlignedV1P6__halfS0_S0_iii_param_0];
	ld.param.u32 	%r204, [_Z16myHGEMMAlignedV1P6__halfS0_S0_iii_param_5];
	mov.u32 	%r205, %ctaid.x;
	mov.u32 	%r206, %ctaid.y;
	mov.u32 	%r1, %tid.x;
	mov.f64 	%fd1, 0d0000000000000000;
	// begin inline asm
	{  cvt.rn.f16.f64 %rs1, %fd1;}

	// end inline asm
	mov.b32 	%r533, {%rs1, %rs1};
	shl.b32 	%r3, %r206, 7;
	shl.b32 	%r4, %r205, 8;
	setp.lt.s32 	%p1, %r204, 32;
	mov.u32 	%r534, %r533;
	mov.u32 	%r535, %r533;
	mov.u32 	%r536, %r533;
	mov.u32 	%r537, %r533;
	mov.u32 	%r538, %r533;
	mov.u32 	%r539, %r533;
	mov.u32 	%r540, %r533;
	mov.u32 	%r541, %r533;
	mov.u32 	%r542, %r533;
	mov.u32 	%r543, %r533;
	mov.u32 	%r544, %r533;
	mov.u32 	%r545, %r533;
	mov.u32 	%r546, %r533;
	mov.u32 	%r547, %r533;
	mov.u32 	%r548, %r533;
	mov.u32 	%r549, %r533;
	mov.u32 	%r550, %r533;
	mov.u32 	%r551, %r533;
	mov.u32 	%r552, %r533;
	mov.u32 	%r553, %r533;
	mov.u32 	%r554, %r533;
	mov.u32 	%r555, %r533;
	mov.u32 	%r556, %r533;
	mov.u32 	%r557, %r533;
	mov.u32 	%r558, %r533;
	mov.u32 	%r559, %r533;
	mov.u32 	%r560, %r533;
	mov.u32 	%r561, %r533;
	mov.u32 	%r562, %r533;
	mov.u32 	%r563, %r533;
	mov.u32 	%r564, %r533;
	mov.u32 	%r565, %r533;
	mov.u32 	%r566, %r533;
	mov.u32 	%r567, %r533;
	mov.u32 	%r568, %r533;
	mov.u32 	%r569, %r533;
	mov.u32 	%r570, %r533;
	mov.u32 	%r571, %r533;
	mov.u32 	%r572, %r533;
	mov.u32 	%r573, %r533;
	mov.u32 	%r574, %r533;
	mov.u32 	%r575, %r533;
	mov.u32 	%r576, %r533;
	mov.u32 	%r577, %r533;
	mov.u32 	%r578, %r533;
	mov.u32 	%r579, %r533;
	mov.u32 	%r580, %r533;
	mov.u32 	%r581, %r533;
	mov.u32 	%r582, %r533;
	mov.u32 	%r583, %r533;
	mov.u32 	%r584, %r533;
	mov.u32 	%r585, %r533;
	mov.u32 	%r586, %r533;
	mov.u32 	%r587, %r533;
	mov.u32 	%r588, %r533;
	mov.u32 	%r589, %r533;
	mov.u32 	%r590, %r533;
	mov.u32 	%r591, %r533;
	mov.u32 	%r592, %r533;
	mov.u32 	%r593, %r533;
	mov.u32 	%r594, %r533;
	mov.u32 	%r595, %r533;
	mov.u32 	%r596, %r533;
	@%p1 bra 	$L__BB0_3;
	ld.param.u32 	%r464, [_Z16myHGEMMAlignedV1P6__halfS0_S0_iii_param_4];
	shr.u32 	%r207, %r1, 1;
	shl.b32 	%r208, %r1, 3;
	and.b32  	%r209, %r208, 8;
	shr.u32 	%r210, %r1, 3;
	and.b32  	%r211, %r210, 124;
	and.b32  	%r212, %r208, 248;
	shr.s32 	%r213, %r204, 31;
	shr.u32 	%r214, %r213, 27;
	add.s32 	%r215, %r204, %r214;
	shr.s32 	%r216, %r215, 5;
	neg.s32 	%r468, %r216;
	add.s32 	%r217, %r3, %r207;
	mad.lo.s32 	%r218, %r204, %r217, %r209;
	mul.wide.u32 	%rd7, %r218, 2;
	cvta.to.global.u64 	%rd8, %rd4;
	add.s64 	%rd9, %rd7, %rd8;
	add.s64 	%rd40, %rd9, 32;
	add.s32 	%r219, %r212, %r4;
	mad.lo.s32 	%r467, %r464, %r211, %r219;
	mov.u32 	%r534, %r533;
	mov.u32 	%r535, %r533;
	mov.u32 	%r536, %r533;
	mov.u32 	%r537, %r533;
	mov.u32 	%r538, %r533;
	mov.u32 	%r539, %r533;
	mov.u32 	%r540, %r533;
	mov.u32 	%r541, %r533;
	mov.u32 	%r542, %r533;
	mov.u32 	%r543, %r533;
	mov.u32 	%r544, %r533;
	mov.u32 	%r545, %r533;
	mov.u32 	%r546, %r533;
	mov.u32 	%r547, %r533;
	mov.u32 	%r548, %r533;
	mov.u32 	%r549, %r533;
	mov.u32 	%r550, %r533;
	mov.u32 	%r551, %r533;
	mov.u32 	%r552, %r533;
	mov.u32 	%r553, %r533;
	mov.u32 	%r554, %r533;
	mov.u32 	%r555, %r533;
	mov.u32 	%r556, %r533;
	mov.u32 	%r557, %r533;
	mov.u32 	%r558, %r533;
	mov.u32 	%r559, %r533;
	mov.u32 	%r560, %r533;
	mov.u32 	%r561, %r533;
	mov.u32 	%r562, %r533;
	mov.u32 	%r563, %r533;
	mov.u32 	%r564, %r533;
	mov.u32 	%r565, %r533;
	mov.u32 	%r566, %r533;
	mov.u32 	%r567, %r533;
	mov.u32 	%r568, %r533;
	mov.u32 	%r569, %r533;
	mov.u32 	%r570, %r533;
	mov.u32 	%r571, %r533;
	mov.u32 	%r572, %r533;
	mov.u32 	%r573, %r533;
	mov.u32 	%r574, %r533;
	mov.u32 	%r575, %r533;
	mov.u32 	%r576, %r533;
	mov.u32 	%r577, %r533;
	mov.u32 	%r578, %r533;
	mov.u32 	%r579, %r533;
	mov.u32 	%r580, %r533;
	mov.u32 	%r581, %r533;
	mov.u32 	%r582, %r533;
	mov.u32 	%r583, %r533;
	mov.u32 	%r584, %r533;
	mov.u32 	%r585, %r533;
	mov.u32 	%r586, %r533;
	mov.u32 	%r587, %r533;
	mov.u32 	%r588, %r533;
	mov.u32 	%r589, %r533;
	mov.u32 	%r590, %r533;
	mov.u32 	%r591, %r533;
	mov.u32 	%r592, %r533;
	mov.u32 	%r593, %r533;
	mov.u32 	%r594, %r533;
	mov.u32 	%r595, %r533;
	mov.u32 	%r596, %r533;
$L__BB0_2:
	ld.param.u32 	%r465, [_Z16myHGEMMAlignedV1P6__halfS0_S0_iii_param_4];
	ld.param.u64 	%rd38, [_Z16myHGEMMAlignedV1P6__halfS0_S0_iii_param_1];
	ld.global.nc.v4.f32 	{%f1, %f2, %f3, %f4}, [%rd40+-32];
	mov.u32 	%r220, %tid.x;
	shr.u32 	%r221, %r220, 1;
	mov.u32 	%r222, _ZZ16myHGEMMAlignedV1P6__halfS0_S0_iiiE3s_a;
	mad.lo.s32 	%r223, %r221, 80, %r222;
	shl.b32 	%r224, %r220, 4;
	and.b32  	%r225, %r224, 16;
	add.s32 	%r226, %r223, %r225;
	st.shared.v4.f32 	[%r226], {%f1, %f2, %f3, %f4};
	ld.global.nc.v4.f32 	{%f5, %f6, %f7, %f8}, [%rd40];
	st.shared.v4.f32 	[%r226+32], {%f5, %f6, %f7, %f8};
	cvta.to.global.u64 	%rd10, %rd38;
	mul.wide.s32 	%rd11, %r467, 2;
	add.s64 	%rd12, %rd10, %rd11;
	ld.global.nc.v4.f32 	{%f9, %f10, %f11, %f12}, [%rd12];
	shr.u32 	%r227, %r220, 3;
	and.b32  	%r228, %r227, 124;
	mov.u32 	%r229, _ZZ16myHGEMMAlignedV1P6__halfS0_S0_iiiE3s_b;
	mad.lo.s32 	%r230, %r228, 528, %r229;
	and.b32  	%r231, %r224, 496;
	add.s32 	%r232, %r230, %r231;
	st.shared.v4.f32 	[%r232], {%f9, %f10, %f11, %f12};
	mul.wide.s32 	%rd13, %r465, 2;
	add.s64 	%rd14, %rd12, %rd13;
	ld.global.nc.v4.f32 	{%f13, %f14, %f15, %f16}, [%rd14];
	st.shared.v4.f32 	[%r232+528], {%f13, %f14, %f15, %f16};
	add.s64 	%rd15, %rd14, %rd13;
	ld.global.nc.v4.f32 	{%f17, %f18, %f19, %f20}, [%rd15];
	st.shared.v4.f32 	[%r232+1056], {%f17, %f18, %f19, %f20};
	add.s64 	%rd16, %rd15, %rd13;
	ld.global.nc.v4.f32 	{%f21, %f22, %f23, %f24}, [%rd16];
	st.shared.v4.f32 	[%r232+1584], {%f21, %f22, %f23, %f24};
	bar.sync 	0;
	shr.u32 	%r233, %r220, 5;
	and.b32  	%r234, %r233, 1;
	mad.lo.s32 	%r235, %r234, 5120, %r222;
	mov.b32 	%r236, 40;
	wmma.load.a.sync.aligned.row.m16n16k16.shared.f16 	{%r237, %r238, %r239, %r240, %r241, %r242, %r243, %r244}, [%r235], %r236;
	add.s32 	%r245, %r235, 1280;
	wmma.load.a.sync.aligned.row.m16n16k16.shared.f16 	{%r246, %r247, %r248, %r249, %r250, %r251, %r252, %r253}, [%r245], %r236;
	add.s32 	%r254, %r235, 2560;
	wmma.load.a.sync.aligned.row.m16n16k16.shared.f16 	{%r255, %r256, %r257, %r258, %r259, %r260, %r261, %r262}, [%r254], %r236;
	add.s32 	%r263, %r235, 3840;
	wmma.load.a.sync.aligned.row.m16n16k16.shared.f16 	{%r264, %r265, %r266, %r267, %r268, %r269, %r270, %r271}, [%r263], %r236;
	add.s32 	%r272, %r235, 32;
	wmma.load.a.sync.aligned.row.m16n16k16.shared.f16 	{%r273, %r274, %r275, %r276, %r277, %r278, %r279, %r280}, [%r272], %r236;
	add.s32 	%r281, %r235, 1312;
	wmma.load.a.sync.aligned.row.m16n16k16.shared.f16 	{%r282, %r283, %r284, %r285, %r286, %r287, %r288, %r289}, [%r281], %r236;
	add.s32 	%r290, %r235, 2592;
	wmma.load.a.sync.aligned.row.m16n16k16.shared.f16 	{%r291, %r292, %r293, %r294, %r295, %r296, %r297, %r298}, [%r290], %r236;
	add.s32 	%r299, %r235, 3872;
	wmma.load.a.sync.aligned.row.m16n16k16.shared.f16 	{%r300, %r301, %r302, %r303, %r304, %r305, %r306, %r307}, [%r299], %r236;
	shl.b32 	%r308, %r220, 1;
	and.b32  	%r309, %r308, 1920;
	add.s32 	%r310, %r229, %r309;
	mov.b32 	%r311, 264;
	wmma.load.b.sync.aligned.row.m16n16k16.shared.f16 	{%r312, %r313, %r314, %r315, %r316, %r317, %r318, %r319}, [%r310], %r311;
	add.s32 	%r320, %r310, 32;
	wmma.load.b.sync.aligned.row.m16n16k16.shared.f16 	{%r321, %r322, %r323, %r324, %r325, %r326, %r327, %r328}, [%r320], %r311;
	add.s32 	%r329, %r310, 64;
	wmma.load.b.sync.aligned.row.m16n16k16.shared.f16 	{%r330, %r331, %r332, %r333, %r334, %r335, %r336, %r337}, [%r329], %r311;
	add.s32 	%r338, %r310, 96;
	wmma.load.b.sync.aligned.row.m16n16k16.shared.f16 	{%r339, %r340, %r341, %r342, %r343, %r344, %r345, %r346}, [%r338], %r311;
	add.s32 	%r347, %r310, 8448;
	wmma.load.b.sync.aligned.row.m16n16k16.shared.f16 	{%r348, %r349, %r350, %r351, %r352, %r353, %r354, %r355}, [%r347], %r311;
	add.s32 	%r356, %r310, 8480;
	wmma.load.b.sync.aligned.row.m16n16k16.shared.f16 	{%r357, %r358, %r359, %r360, %r361, %r362, %r363, %r364}, [%r356], %r311;
	add.s32 	%r365, %r310, 8512;
	wmma.load.b.sync.aligned.row.m16n16k16.shared.f16 	{%r366, %r367, %r368, %r369, %r370, %r371, %r372, %r373}, [%r365], %r311;
	add.s32 	%r374, %r310, 8544;
	wmma.load.b.sync.aligned.row.m16n16k16.shared.f16 	{%r375, %r376, %r377, %r378, %r379, %r380, %r381, %r382}, [%r374], %r311;
	wmma.mma.sync.aligned.row.row.m16n16k16.f16.f16 {%r383, %r384, %r385, %r386}, {%r237, %r238, %r239, %r240, %r241, %r242, %r243, %r244}, {%r312, %r313, %r314, %r315, %r316, %r317, %r318, %r319}, {%r596, %r595, %r594, %r593};
	wmma.mma.sync.aligned.row.row.m16n16k16.f16.f16 {%r596, %r595, %r594, %r593}, {%r273, %r274, %r275, %r276, %r277, %r278, %r279, %r280}, {%r348, %r349, %r350, %r351, %r352, %r353, %r354, %r355}, {%r383, %r384, %r385, %r386};
	wmma.mma.sync.aligned.row.row.m16n16k16.f16.f16 {%r387, %r388, %r389, %r390}, {%r237, %r238, %r239, %r240, %r241, %r242, %r243, %r244}, {%r321, %r322, %r323, %r324, %r325, %r326, %r327, %r328}, {%r592, %r591, %r590, %r589};
	wmma.mma.sync.aligned.row.row.m16n16k16.f16.f16 {%r592, %r591, %r590, %r589}, {%r273, %r274, %r275, %r276, %r277, %r278, %r279, %r280}, {%r357, %r358, %r359, %r360, %r361, %r362, %r363, %r364}, {%r387, %r388, %r389, %r390};
	wmma.mma.sync.aligned.row.row.m16n16k16.f16.f16 {%r391, %r392, %r393, %r394}, {%r237, %r238, %r239, %r240, %r241, %r242, %r243, %r244}, {%r330, %r331, %r332, %r333, %r334, %r335, %r336, %r337}, {%r588, %r587, %r586, %r585};
	wmma.mma.sync.aligned.row.row.m16n16k16.f16.f16 {%r588, %r587, %r586, %r585}, {%r273, %r274, %r275, %r276, %r277, %r278, %r279, %r280}, {%r366, %r367, %r368, %r369, %r370, %r371, %r372, %r373}, {%r391, %r392, %r393, %r394};
	wmma.mma.sync.aligned.row.row.m16n16k16.f16.f16 {%r395, %r396, %r397, %r398}, {%r237, %r238, %r239, %r240, %r241, %r242, %r243, %r244}, {%r339, %r340, %r341, %r342, %r343, %r344, %r345, %r346}, {%r584, %r583, %r582, %r581};
	wmma.mma.sync.aligned.row.row.m16n16k16.f16.f16 {%r584, %r583, %r582, %r581}, {%r273, %r274, %r275, %r276, %r277, %r278, %r279, %r280}, {%r375, %r376, %r377, %r378, %r379, %r380, %r381, %r382}, {%r395, %r396, %r397, %r398};
	wmma.mma.sync.aligned.row.row.m16n16k16.f16.f16 {%r399, %r400, %r401, %r402}, {%r246, %r247, %r248, %r249, %r250, %r251, %r252, %r253}, {%r312, %r313, %r314, %r315, %r316, %r317, %r318, %r319}, {%r580, %r579, %r578, %r577};
	wmma.mma.sync.aligned.row.row.m16n16k16.f16.f16 {%r580, %r579, %r578, %r577}, {%r282, %r283, %r284, %r285, %r286, %r287, %r288, %r289}, {%r348, %r349, %r350, %r351, %r352, %r353, %r354, %r355}, {%r399, %r400, %r401, %r402};
	wmma.mma.sync.aligned.row.row.m16n16k16.f16.f16 {%r403, %r404, %r405, %r406}, {%r246, %r247, %r248, %r249, %r250, %r251, %r252, %r253}, {%r321, %r322, %r323, %r324, %r325, %r326, %r327, %r328}, {%r576, %r575, %r574, %r573};
	wmma.mma.sync.aligned.row.row.m16n16k16.f16.f16 {%r576, %r575, %r574, %r573}, {%r282, %r283, %r284, %r285, %r286, %r287, %r288, %r289}, {%r357, %r358, %r359, %r360, %r361, %r362, %r363, %r364}, {%r403, %r404, %r405, %r406};
	wmma.mma.sync.aligned.row.row.m16n16k16.f16.f16 {%r407, %r408, %r409, %r410}, {%r246, %r247, %r248, %r249, %r250, %r251, %r252, %r253}, {%r330, %r331, %r332, %r333, %r334, %r335, %r336, %r337}, {%r572, %r571, %r570, %r569};
	wmma.mma.sync.aligned.row.row.m16n16k16.f16.f16 {%r572, %r571, %r570, %r569}, {%r282, %r283, %r284, %r285, %r286, %r287, %r288, %r289}, {%r366, %r367, %r368, %r369, %r370, %r371, %r372, %r373}, {%r407, %r408, %r409, %r410};
	wmma.mma.sync.aligned.row.row.m16n16k16.f16.f16 {%r411, %r412, %r413, %r414}, {%r246, %r247, %r248, %r249, %r250, %r251, %r252, %r253}, {%r339, %r340, %r341, %r342, %r343, %r344, %r345, %r346}, {%r568, %r567, %r566, %r565};
	wmma.mma.sync.aligned.row.row.m16n16k16.f16.f16 {%r568, %r567, %r566, %r565}, {%r282, %r283, %r284, %r285, %r286, %r287, %r288, %r289}, {%r375, %r376, %r377, %r378, %r379, %r380, %r381, %r382}, {%r411, %r412, %r413, %r414};
	wmma.mma.sync.aligned.row.row.m16n16k16.f16.f16 {%r415, %r416, %r417, %r418}, {%r255, %r256, %r257, %r258, %r259, %r260, %r261, %r262}, {%r312, %r313, %r314, %r315, %r316, %r317, %r318, %r319}, {%r564, %r563, %r562, %r561};
	wmma.mma.sync.aligned.row.row.m16n16k16.f16.f16 {%r564, %r563, %r562, %r561}, {%r291, %r292, %r293, %r294, %r295, %r296, %r297, %r298}, {%r348, %r349, %r350, %r351, %r352, %r353, %r354, %r355}, {%r415, %r416, %r417, %r418};
	wmma.mma.sync.aligned.row.row.m16n16k16.f16.f16 {%r419, %r420, %r421, %r422}, {%r255, %r256, %r257, %r258, %r259, %r260, %r261, %r262}, {%r321, %r322, %r323, %r324, %r325, %r326, %r327, %r328}, {%r560, %r559, %r558, %r557};
	wmma.mma.sync.aligned.row.row.m16n16k16.f16.f16 {%r560, %r559, %r558, %r557}, {%r291, %r292, %r293, %r294, %r295, %r296, %r297, %r298}, {%r357, %r358, %r359, %r360, %r361, %r362, %r363, %r364}, {%r419, %r420, %r421, %r422};
	wmma.mma.sync.aligned.row.row.m16n16k16.f16.f16 {%r423, %r424, %r425, %r426}, {%r255, %r256, %r257, %r258, %r259, %r260, %r261, %r262}, {%r330, %r331, %r332, %r333, %r334, %r335, %r336, %r337}, {%r556, %r555, %r554, %r553};
	wmma.mma.sync.aligned.row.row.m16n16k16.f16.f16 {%r556, %r555, %r554, %r553}, {%r291, %r292, %r293, %r294, %r295, %r296, %r297, %r298}, {%r366, %r367, %r368, %r369, %r370, %r371, %r372, %r373}, {%r423, %r424, %r425, %r426};
	wmma.mma.sync.aligned.row.row.m16n16k16.f16.f16 {%r427, %r428, %r429, %r430}, {%r255, %r256, %r257, %r258, %r259, %r260, %r261, %r262}, {%r339, %r340, %r341, %r342, %r343, %r344, %r345, %r346}, {%r552, %r551, %r550, %r549};
	wmma.mma.sync.aligned.row.row.m16n16k16.f16.f16 {%r552, %r551, %r550, %r549}, {%r291, %r292, %r293, %r294, %r295, %r296, %r297, %r298}, {%r375, %r376, %r377, %r378, %r379, %r380, %r381, %r382}, {%r427, %r428, %r429, %r430};
	wmma.mma.sync.aligned.row.row.m16n16k16.f16.f16 {%r431, %r432, %r433, %r434}, {%r264, %r265, %r266, %r267, %r268, %r269, %r270, %r271}, {%r312, %r313, %r314, %r315, %r316, %r317, %r318, %r319}, {%r548, %r547, %r546, %r545};
	wmma.mma.sync.aligned.row.row.m16n16k16.f16.f16 {%r548, %r547, %r546, %r545}, {%r300, %r301, %r302, %r303, %r304, %r305, %r306, %r307}, {%r348, %r349, %r350, %r351, %r352, %r353, %r354, %r355}, {%r431, %r432, %r433, %r434};
	wmma.mma.sync.aligned.row.row.m16n16k16.f16.f16 {%r435, %r436, %r437, %r438}, {%r264, %r265, %r266, %r267, %r268, %r269, %r270, %r271}, {%r321, %r322, %r323, %r324, %r325, %r326, %r327, %r328}, {%r544, %r543, %r542, %r541};
	wmma.mma.sync.aligned.row.row.m16n16k16.f16.f16 {%r544, %r543, %r542, %r541}, {%r300, %r301, %r302, %r303, %r304, %r305, %r306, %r307}, {%r357, %r358, %r359, %r360, %r361, %r362, %r363, %r364}, {%r435, %r436, %r437, %r438};
	wmma.mma.sync.aligned.row.row.m16n16k16.f16.f16 {%r439, %r440, %r441, %r442}, {%r264, %r265, %r266, %r267, %r268, %r269, %r270, %r271}, {%r330, %r331, %r332, %r333, %r334, %r335, %r336, %r337}, {%r540, %r539, %r538, %r537};
	wmma.mma.sync.aligned.row.row.m16n16k16.f16.f16 {%r540, %r539, %r538, %r537}, {%r300, %r301, %r302, %r303, %r304, %r305, %r306, %r307}, {%r366, %r367, %r368, %r369, %r370, %r371, %r372, %r373}, {%r439, %r440, %r441, %r442};
	wmma.mma.sync.aligned.row.row.m16n16k16.f16.f16 {%r443, %r444, %r445, %r446}, {%r264, %r265, %r266, %r267, %r268, %r269, %r270, %r271}, {%r339, %r340, %r341, %r342, %r343, %r344, %r345, %r346}, {%r536, %r535, %r534, %r533};
	wmma.mma.sync.aligned.row.row.m16n16k16.f16.f16 {%r536, %r535, %r534, %r533}, {%r300, %r301, %r302, %r303, %r304, %r305, %r306, %r307}, {%r375, %r376, %r377, %r378, %r379, %r380, %r381, %r382}, {%r443, %r444, %r445, %r446};
	bar.sync 	0;
	add.s32 	%r468, %r468, 1;
	setp.ne.s32 	%p2, %r468, 0;
	shl.b32 	%r447, %r465, 5;
	add.s32 	%r467, %r467, %r447;
	add.s64 	%rd40, %rd40, 64;
	@%p2 bra 	$L__BB0_2;
$L__BB0_3:
	ld.param.u32 	%r466, [_Z16myHGEMMAlignedV1P6__halfS0_S0_iii_param_4];
	ld.param.u64 	%rd39, [_Z16myHGEMMAlignedV1P6__halfS0_S0_iii_param_2];
	cvta.to.global.u64 	%rd17, %rd39;
	mov.u32 	%r448, %tid.x;
	shl.b32 	%r449, %r448, 1;
	and.b32  	%r450, %r449, 64;
	mov.u32 	%r451, %ctaid.y;
	shl.b32 	%r452, %r451, 7;
	or.b32  	%r453, %r450, %r452;
	and.b32  	%r454, %r448, 960;
	mov.u32 	%r455, %ctaid.x;
	shl.b32 	%r456, %r455, 8;
	add.s32 	%r457, %r456, %r454;
	mad.lo.s32 	%r458, %r453, %r466, %r457;
	mul.wide.s32 	%rd18, %r458, 2;
	add.s64 	%rd19, %rd17, %rd18;
	wmma.store.d.sync.aligned.row.m16n16k16.global.f16 	[%rd19], {%r596, %r595, %r594, %r593}, %r466;
	add.s64 	%rd20, %rd19, 32;
	wmma.store.d.sync.aligned.row.m16n16k16.global.f16 	[%rd20], {%r592, %r591, %r590, %r589}, %r466;
	add.s64 	%rd21, %rd19, 64;
	wmma.store.d.sync.aligned.row.m16n16k16.global.f16 	[%rd21], {%r588, %r587, %r586, %r585}, %r466;
	add.s64 	%rd22, %rd19, 96;
	wmma.store.d.sync.aligned.row.m16n16k16.global.f16 	[%rd22], {%r584, %r583, %r582, %r581}, %r466;
	shl.b32 	%r459, %r466, 4;
	add.s32 	%r460, %r458, %r459;
	mul.wide.s32 	%rd23, %r460, 2;
	add.s64 	%rd24, %rd17, %rd23;
	wmma.store.d.sync.aligned.row.m16n16k16.global.f16 	[%rd24], {%r580, %r579, %r578, %r577}, %r466;
	add.s64 	%rd25, %rd24, 32;
	wmma.store.d.sync.aligned.row.m16n16k16.global.f16 	[%rd25], {%r576, %r575, %r574, %r573}, %r466;
	add.s64 	%rd26, %rd24, 64;
	wmma.store.d.sync.aligned.row.m16n16k16.global.f16 	[%rd26], {%r572, %r571, %r570, %r569}, %r466;
	add.s64 	%rd27, %rd24, 96;
	wmma.store.d.sync.aligned.row.m16n16k16.global.f16 	[%rd27], {%r568, %r567, %r566, %r565}, %r466;
	shl.b32 	%r461, %r466, 5;
	add.s32 	%r462, %r458, %r461;
	mul.wide.s32 	%rd28, %r462, 2;
	add.s64 	%rd29, %rd17, %rd28;
	wmma.store.d.sync.aligned.row.m16n16k16.global.f16 	[%rd29], {%r564, %r563, %r562, %r561}, %r466;
	add.s64 	%rd30, %rd29, 32;
	wmma.store.d.sync.aligned.row.m16n16k16.global.f16 	[%rd30], {%r560, %r559, %r558, %r557}, %r466;
	add.s64 	%rd31, %rd29, 64;
	wmma.store.d.sync.aligned.row.m16n16k16.global.f16 	[%rd31], {%r556, %r555, %r554, %r553}, %r466;
	add.s64 	%rd32, %rd29, 96;
	wmma.store.d.sync.aligned.row.m16n16k16.global.f16 	[%rd32], {%r552, %r551, %r550, %r549}, %r466;
	add.s32 	%r463, %r462, %r459;
	mul.wide.s32 	%rd33, %r463, 2;
	add.s64 	%rd34, %rd17, %rd33;
	wmma.store.d.sync.aligned.row.m16n16k16.global.f16 	[%rd34], {%r548, %r547, %r546, %r545}, %r466;
	add.s64 	%rd35, %rd34, 32;
	wmma.store.d.sync.aligned.row.m16n16k16.global.f16 	[%rd35], {%r544, %r543, %r542, %r541}, %r466;
	add.s64 	%rd36, %rd34, 64;
	wmma.store.d.sync.aligned.row.m16n16k16.global.f16 	[%rd36], {%r540, %r539, %r538, %r537}, %r466;
	add.s64 	%rd37, %rd34, 96;
	wmma.store.d.sync.aligned.row.m16n16k16.global.f16 	[%rd37], {%r536, %r535, %r534, %r533}, %r466;
	ret;

}


// ===== COMPILED SASS (sm_100) =====

	.target	sm_100

	.elftype	@"ET_EXEC"


//--------------------- .note.nv.tkinfo           --------------------------
	.section	.note.nv.tkinfo,"",@"SHT_NOTE"
	.sectionflags	@"SHF_NOTE_NV_TKINFO"
	.tkinfo
        /*0018*/ 	.word	0x00000002
        /*0030*/ 	.string	""
        /*0030*/ 	.string	"ptxas"
        /*0030*/ 	.string	"Cuda compilation tools, release 13.0, V13.0.88"
        /*0030*/ 	.string	"Build cuda_13.0.r13.0/compiler.36424714_0"
        /*0030*/ 	.string	"-arch sm_100 -m 64 "



//--------------------- .note.nv.cuinfo           --------------------------
	.section	.note.nv.cuinfo,"",@"SHT_NOTE"
	.sectionflags	@"SHF_NOTE_NV_CUINFO"
        /*0018*/ 	.short	0x0002
        /*001a*/ 	.short	0x0064
        /*001c*/ 	.short	0x0082
	.zero		2


//--------------------- .nv.info                  --------------------------
	.section	.nv.info,"",@"SHT_CUDA_INFO"
	.align	4


	//----- nvinfo : EIATTR_REGCOUNT
	.align		4
        /*0000*/ 	.byte	0x04, 0x2f
        /*0002*/ 	.short	(.L_1 - .L_0)
	.align		4
.L_0:
        /*0004*/ 	.word	index@(_Z16myHGEMMAlignedV1P6__halfS0_S0_iii)
        /*0008*/ 	.word	0x00000078


	//----- nvinfo : EIATTR_FRAME_SIZE
	.align		4
.L_1:
        /*000c*/ 	.byte	0x04, 0x11
        /*000e*/ 	.short	(.L_3 - .L_2)
	.align		4
.L_2:
        /*0010*/ 	.word	index@(_Z16myHGEMMAlignedV1P6__halfS0_S0_iii)
        /*0014*/ 	.word	0x00000000


	//----- nvinfo : EIATTR_MIN_STACK_SIZE
	.align		4
.L_3:
        /*0018*/ 	.byte	0x04, 0x12
        /*001a*/ 	.short	(.L_5 - .L_4)
	.align		4
.L_4:
        /*001c*/ 	.word	index@(_Z16myHGEMMAlignedV1P6__halfS0_S0_iii)
        /*0020*/ 	.word	0x00000000
.L_5:


//--------------------- .nv.compat                --------------------------
	.section	.nv.compat,"",@"SHT_CUDA_COMPAT_INFO"
	.align	4
        /*0000*/ 	.byte	0x02, 0x09, 0x00, 0x00, 0x02, 0x02, 0x01, 0x00, 0x02, 0x05, 0x05, 0x00, 0x03, 0x07, 0x01, 0x01
        /*0010*/ 	.byte	0x02, 0x03, 0x00, 0x00, 0x02, 0x06, 0x01, 0x00, 0x04, 0x0b, 0x08, 0x00, 0x09, 0x00, 0x00, 0x00
        /*0020*/ 	.byte	0x00, 0x00, 0x00, 0x00


//--------------------- .nv.info._Z16myHGEMMAlignedV1P6__halfS0_S0_iii --------------------------
	.section	.nv.info._Z16myHGEMMAlignedV1P6__halfS0_S0_iii,"",@"SHT_CUDA_INFO"
	.sectionflags	@""
	.align	4


	//----- nvinfo : EIATTR_CUDA_API_VERSION
	.align		4
        /*0000*/ 	.byte	0x04, 0x37
        /*0002*/ 	.short	(.L_7 - .L_6)
.L_6:
        /*0004*/ 	.word	0x00000082


	//----- nvinfo : EIATTR_KPARAM_INFO
	.align		4
.L_7:
        /*0008*/ 	.byte	0x04, 0x17
        /*000a*/ 	.short	(.L_9 - .L_8)
.L_8:
        /*000c*/ 	.word	0x00000000
        /*0010*/ 	.short	0x0005
        /*0012*/ 	.short	0x0020
        /*0014*/ 	.byte	0x00, 0xf0, 0x11, 0x00


	//----- nvinfo : EIATTR_KPARAM_INFO
	.align		4
.L_9:
        /*0018*/ 	.byte	0x04, 0x17
        /*001a*/ 	.short	(.L_11 - .L_10)
.L_10:
        /*001c*/ 	.word	0x00000000
        /*0020*/ 	.short	0x0004
        /*0022*/ 	.short	0x001c
        /*0024*/ 	.byte	0x00, 0xf0, 0x11, 0x00


	//----- nvinfo : EIATTR_KPARAM_INFO
	.align		4
.L_11:
        /*0028*/ 	.byte	0x04, 0x17
        /*002a*/ 	.short	(.L_13 - .L_12)
.L_12:
        /*002c*/ 	.word	0x00000000
        /*0030*/ 	.short	0x0003
        /*0032*/ 	.short	0x0018
        /*0034*/ 	.byte	0x00, 0xf0, 0x11, 0x00


	//----- nvinfo : EIATTR_KPARAM_INFO
	.align		4
.L_13:
        /*0038*/ 	.byte	0x04, 0x17
        /*003a*/ 	.short	(.L_15 - .L_14)
.L_14:
        /*003c*/ 	.word	0x00000000
        /*0040*/ 	.short	0x0002
        /*0042*/ 	.short	0x0010
        /*0044*/ 	.byte	0x00, 0xf5, 0x21, 0x00


	//----- nvinfo : EIATTR_KPARAM_INFO
	.align		4
.L_15:
        /*0048*/ 	.byte	0x04, 0x17
        /*004a*/ 	.short	(.L_17 - .L_16)
.L_16:
        /*004c*/ 	.word	0x00000000
        /*0050*/ 	.short	0x0001
        /*0052*/ 	.short	0x0008
        /*0054*/ 	.byte	0x00, 0xf5, 0x21, 0x00


	//----- nvinfo : EIATTR_KPARAM_INFO
	.align		4
.L_17:
        /*0058*/ 	.byte	0x04, 0x17
        /*005a*/ 	.short	(.L_19 - .L_18)
.L_18:
        /*005c*/ 	.word	0x00000000
        /*0060*/ 	.short	0x0000
        /*0062*/ 	.short	0x0000
        /*0064*/ 	.byte	0x00, 0xf5, 0x21, 0x00


	//----- nvinfo : EIATTR_SPARSE_MMA_MASK
	.align		4
.L_19:
        /*0068*/ 	.byte	0x03, 0x50
        /*006a*/ 	.short	0x0000


	//----- nvinfo : EIATTR_WMMA_USED
	.align		4
        /*006c*/ 	.byte	0x01, 0x2b
	.zero		2


	//----- nvinfo : EIATTR_MAXREG_COUNT
	.align		4
        /*0070*/ 	.byte	0x03, 0x1b
        /*0072*/ 	.short	0x00ff


	//----- nvinfo : EIATTR_NUM_BARRIERS
	.align		4
        /*0074*/ 	.byte	0x02, 0x4c
        /*0076*/ 	.byte	0x01
	.zero		1


	//----- nvinfo : EIATTR_MERCURY_ISA_VERSION
	.align		4
        /*0078*/ 	.byte	0x03, 0x5f
        /*007a*/ 	.short	0x0101


	//----- nvinfo : EIATTR_VRC_CTA_INIT_COUNT
	.align		4
        /*007c*/ 	.byte	0x02, 0x4a
	.zero		1
	.zero		1


	//----- nvinfo : EIATTR_EXIT_INSTR_OFFSETS
	.align		4
        /*0080*/ 	.byte	0x04, 0x1c
        /*0082*/ 	.short	(.L_21 - .L_20)


	//   ....[0]....
.L_20:
        /*0084*/ 	.word	0x000015e0


	//----- nvinfo : EIATTR_CBANK_PARAM_SIZE
	.align		4
.L_21:
        /*0088*/ 	.byte	0x03, 0x19
        /*008a*/ 	.short	0x0024


	//----- nvinfo : EIATTR_PARAM_CBANK
	.align		4
        /*008c*/ 	.byte	0x04, 0x0a
        /*008e*/ 	.short	(.L_23 - .L_22)
	.align		4
.L_22:
        /*0090*/ 	.word	index@(.nv.constant0._Z16myHGEMMAlignedV1P6__halfS0_S0_iii)
        /*0094*/ 	.short	0x0380
        /*0096*/ 	.short	0x0024


	//----- nvinfo : EIATTR_SW_WAR
	.align		4
.L_23:
        /*0098*/ 	.byte	0x04, 0x36
        /*009a*/ 	.short	(.L_25 - .L_24)
.L_24:
        /*009c*/ 	.word	0x00000008
.L_25:


//--------------------- .nv.callgraph             --------------------------
	.section	.nv.callgraph,"",@"SHT_CUDA_CALLGRAPH"
	.align	4
	.sectionentsize	8
	.align		4
        /*0000*/ 	.word	0x00000000
	.align		4
        /*0004*/ 	.word	0xffffffff
	.align		4
        /*0008*/ 	.word	0x00000000
	.align		4
        /*000c*/ 	.word	0xfffffffe
	.align		4
        /*0010*/ 	.word	0x00000000
	.align		4
        /*0014*/ 	.word	0xfffffffd
	.align		4
        /*0018*/ 	.word	0x00000000
	.align		4
        /*001c*/ 	.word	0xfffffffc


//--------------------- .text._Z16myHGEMMAlignedV1P6__halfS0_S0_iii --------------------------
	.section	.text._Z16myHGEMMAlignedV1P6__halfS0_S0_iii,"ax",@progbits
	.align	128
        .global         _Z16myHGEMMAlignedV1P6__halfS0_S0_iii
        .type           _Z16myHGEMMAlignedV1P6__halfS0_S0_iii,@function
        .size           _Z16myHGEMMAlignedV1P6__halfS0_S0_iii,(.L_x_3 - _Z16myHGEMMAlignedV1P6__halfS0_S0_iii)
        .other          _Z16myHGEMMAlignedV1P6__halfS0_S0_iii,@"STO_CUDA_ENTRY STV_DEFAULT"
_Z16myHGEMMAlignedV1P6__halfS0_S0_iii:
.text._Z16myHGEMMAlignedV1P6__halfS0_S0_iii:
[----:B------:R-:W-:Y:S01]  /*0000*/  LDC R1, c[0x0][0x37c] ;  /* 0x0000df00ff017b82 */ /* 0x000fe20000000800 */
[----:B------:R-:W0:Y:S01]  /*0010*/  LDCU UR5, c[0x0][0x3a0] ;  /* 0x00007400ff0577ac */ /* 0x000e220008000800 */
[----:B------:R-:W1:Y:S01]  /*0020*/  S2R R112, SR_CTAID.X ;  /* 0x0000000000707919 */ /* 0x000e620000002500 */
[----:B------:R-:W-:Y:S02]  /*0030*/  CS2R R90, SRZ ;  /* 0x00000000005a7805 */ /* 0x000fe4000001ff00 */
[----:B------:R-:W-:Y:S02]  /*0040*/  CS2R R88, SRZ ;  /* 0x0000000000587805 */ /* 0x000fe4000001ff00 */
[----:B------:R-:W-:Y:S01]  /*0050*/  CS2R R86, SRZ ;  /* 0x0000000000567805 */ /* 0x000fe2000001ff00 */
[----:B------:R-:W2:Y:S01]  /*0060*/  S2R R111, SR_CTAID.Y ;  /* 0x00000000006f7919 */ /* 0x000ea20000002600 */
[----:B------:R-:W-:Y:S02]  /*0070*/  CS2R R4, SRZ ;  /* 0x0000000000047805 */ /* 0x000fe4000001ff00 */
[----:B------:R-:W-:-:S02]  /*0080*/  CS2R R92, SRZ ;  /* 0x00000000005c7805 */ /* 0x000fc4000001ff00 */
[----:B------:R-:W-:Y:S01]  /*0090*/  CS2R R96, SRZ ;  /* 0x0000000000607805 */ /* 0x000fe2000001ff00 */
[----:B------:R-:W3:Y:S01]  /*00a0*/  S2R R110, SR_TID.X ;  /* 0x00000000006e7919 */ /* 0x000ee20000002100 */
[----:B------:R-:W-:Y:S02]  /*00b0*/  CS2R R100, SRZ ;  /* 0x0000000000647805 */ /* 0x000fe4000001ff00 */
[----:B------:R-:W-:Y:S02]  /*00c0*/  CS2R R98, SRZ ;  /* 0x0000000000627805 */ /* 0x000fe4000001ff00 */
[----:B------:R-:W-:Y:S02]  /*00d0*/  CS2R R94, SRZ ;  /* 0x00000000005e7805 */ /* 0x000fe4000001ff00 */
[----:B------:R-:W-:Y:S02]  /*00e0*/  CS2R R6, SRZ ;  /* 0x0000000000067805 */ /* 0x000fe4000001ff00 */
[----:B------:R-:W-:-:S02]  /*00f0*/  CS2R R8, SRZ ;  /* 0x0000000000087805 */ /* 0x000fc4000001ff00 */
[----:B------:R-:W-:Y:S02]  /*0100*/  CS2R R10, SRZ ;  /* 0x00000000000a7805 */ /* 0x000fe4000001ff00 */
[----:B------:R-:W-:Y:S02]  /*0110*/  CS2R R12, SRZ ;  /* 0x00000000000c7805 */ /* 0x000fe4000001ff00 */
[----:B------:R-:W-:Y:S01]  /*0120*/  CS2R R14, SRZ ;  /* 0x00000000000e7805 */ /* 0x000fe2000001ff00 */
[----:B0-----:R-:W-:Y:S01]  /*0130*/  UISETP.GE.AND UP0, UPT, UR5, 0x20, UPT ;  /* 0x000000200500788c */ /* 0x001fe2000bf06270 */
[----:B------:R-:W-:Y:S02]  /*0140*/  CS2R R16, SRZ ;  /* 0x0000000000107805 */ /* 0x000fe4000001ff00 */
[----:B------:R-:W-:Y:S02]  /*0150*/  CS2R R18, SRZ ;  /* 0x0000000000127805 */ /* 0x000fe4000001ff00 */
[----:B------:R-:W-:-:S02]  /*0160*/  CS2R R20, SRZ ;  /* 0x0000000000147805 */ /* 0x000fc4000001ff00 */
[----:B------:R-:W-:Y:S02]  /*0170*/  CS2R R22, SRZ ;  /* 0x0000000000167805 */ /* 0x000fe4000001ff00 */
[----:B------:R-:W-:Y:S02]  /*0180*/  CS2R R24, SRZ ;  /* 0x0000000000187805 */ /* 0x000fe4000001ff00 */
[----:B------:R-:W-:Y:S02]  /*0190*/  CS2R R26, SRZ ;  /* 0x00000000001a7805 */ /* 0x000fe4000001ff00 */
        /* <DEDUP_REMOVED lines=12> */
[----:B------:R-:W0:Y:S01]  /*0260*/  LDCU.64 UR6, c[0x0][0x358] ;  /* 0x00006b00ff0677ac */ /* 0x000e220008000a00 */
[----:B-123--:R-:W-:Y:S05]  /*0270*/  BRA.U !UP0, `(.L_x_0) ;  /* 0x0000000d08547547 */ /* 0x00efea000b800000 */
[----:B------:R-:W1:Y:S01]  /*0280*/  LDC.64 R2, c[0x0][0x380] ;  /* 0x0000e000ff027b82 */ /* 0x000e620000000a00 */
[----:B------:R-:W-:Y:S01]  /*0290*/  IMAD.SHL.U32 R44, R110, 0x8, RZ ;  /* 0x000000086e2c7824 */ /* 0x000fe200078e00ff */
[--C-:B------:R-:W-:Y:S01]  /*02a0*/  SHF.R.U32.HI R114, RZ, 0x1, R110.reuse ;  /* 0x00000001ff727819 */ /* 0x100fe2000001166e */
[----:B------:R-:W-:Y:S01]  /*02b0*/  USHF.R.S32.HI UR4, URZ, 0x1f, UR5 ;  /* 0x0000001fff047899 */ /* 0x000fe20008011405 */
[----:B------:R-:W-:Y:S01]  /*02c0*/  SHF.R.U32.HI R115, RZ, 0x3, R110 ;  /* 0x00000003ff737819 */ /* 0x000fe2000001166e */
[----:B------:R-:W-:Y:S01]  /*02d0*/  IMAD.MOV.U32 R90, RZ, RZ, RZ ;  /* 0x000000ffff5a7224 */ /* 0x000fe200078e00ff */
[----:B------:R-:W-:Y:S01]  /*02e0*/  LOP3.LUT R0, R44, 0x8, RZ, 0xc0, !PT ;  /* 0x000000082c007812 */ /* 0x000fe200078ec0ff */
[----:B------:R-:W-:Y:S01]  /*02f0*/  IMAD R5, R111, 0x80, R114 ;  /* 0x000000806f057824 */ /* 0x000fe200078e0272 */
[----:B------:R-:W-:Y:S01]  /*0300*/  ULEA.HI UR4, UR4, UR5, URZ, 0x5 ;  /* 0x0000000504047291 */ /* 0x000fe2000f8f28ff */
[----:B------:R-:W-:Y:S02]  /*0310*/  LOP3.LUT R115, R115, 0x7c, RZ, 0xc0, !PT ;  /* 0x0000007c73737812 */ /* 0x000fe400078ec0ff */
[----:B------:R-:W-:Y:S01]  /*0320*/  CS2R R88, SRZ ;  /* 0x0000000000587805 */ /* 0x000fe2000001ff00 */
[----:B------:R-:W-:Y:S01]  /*0330*/  IMAD R5, R5, UR5, R0 ;  /* 0x0000000505057c24 */ /* 0x000fe2000f8e0200 */
[----:B------:R-:W-:Y:S01]  /*0340*/  USHF.R.S32.HI UR4, URZ, 0x5, UR4 ;  /* 0x00000005ff047899 */ /* 0x000fe20008011404 */
[----:B------:R-:W2:Y:S01]  /*0350*/  LDC R0, c[0x0][0x39c] ;  /* 0x0000e700ff007b82 */ /* 0x000ea20000000800 */
        /* <DEDUP_REMOVED lines=10> */
[----:B-1----:R-:W-:Y:S01]  /*0400*/  IMAD.WIDE.U32 R2, R5, 0x2, R2 ;  /* 0x0000000205027825 */ /* 0x002fe200078e0002 */
[----:B------:R-:W-:Y:S02]  /*0410*/  CS2R R4, SRZ ;  /* 0x0000000000047805 */ /* 0x000fe4000001ff00 */
[----:B------:R-:W-:Y:S02]  /*0420*/  CS2R R14, SRZ ;  /* 0x00000000000e7805 */ /* 0x000fe4000001ff00 */
[----:B------:R-:W-:-:S02]  /*0430*/  CS2R R16, SRZ ;  /* 0x0000000000107805 */ /* 0x000fc4000001ff00 */
[----:B------:R-:W-:Y:S02]  /*0440*/  CS2R R18, SRZ ;  /* 0x0000000000127805 */ /* 0x000fe4000001ff00 */
[----:B------:R-:W-:Y:S02]  /*0450*/  IADD3 R116, P0, PT, R2, 0x20, RZ ;  /* 0x0000002002747810 */ /* 0x000fe40007f1e0ff */
[----:B------:R-:W-:Y:S02]  /*0460*/  CS2R R20, SRZ ;  /* 0x0000000000147805 */ /* 0x000fe4000001ff00 */
[----:B------:R-:W-:Y:S02]  /*0470*/  CS2R R22, SRZ ;  /* 0x0000000000167805 */ /* 0x000fe4000001ff00 */
[----:B------:R-:W-:Y:S02]  /*0480*/  CS2R R24, SRZ ;  /* 0x0000000000187805 */ /* 0x000fe4000001ff00 */
[----:B------:R-:W-:Y:S01]  /*0490*/  CS2R R26, SRZ ;  /* 0x00000000001a7805 */ /* 0x000fe2000001ff00 */
[----:B------:R-:W-:Y:S01]  /*04a0*/  IMAD.X R117, RZ, RZ, R3, P0 ;  /* 0x000000ffff757224 */ /* 0x000fe200000e0603 */
[----:B------:R-:W-:-:S02]  /*04b0*/  LOP3.LUT R3, R44, 0xf8, RZ, 0xc0, !PT ;  /* 0x000000f82c037812 */ /* 0x000fc400078ec0ff */
[----:B------:R-:W-:Y:S02]  /*04c0*/  CS2R R28, SRZ ;  /* 0x00000000001c7805 */ /* 0x000fe4000001ff00 */
[----:B------:R-:W-:Y:S02]  /*04d0*/  CS2R R30, SRZ ;  /* 0x00000000001e7805 */ /* 0x000fe4000001ff00 */
[----:B------:R-:W-:Y:S02]  /*04e0*/  CS2R R32, SRZ ;  /* 0x0000000000207805 */ /* 0x000fe4000001ff00 */
[----:B------:R-:W-:Y:S01]  /*04f0*/  CS2R R34, SRZ ;  /* 0x0000000000227805 */ /* 0x000fe2000001ff00 */
[----:B------:R-:W-:Y:S01]  /*0500*/  IMAD R113, R112, 0x100, R3 ;  /* 0x0000010070717824 */ /* 0x000fe200078e0203 */
[----:B------:R-:W-:Y:S02]  /*0510*/  CS2R R36, SRZ ;  /* 0x0000000000247805 */ /* 0x000fe4000001ff00 */
[----:B------:R-:W-:-:S02]  /*0520*/  CS2R R38, SRZ ;  /* 0x0000000000267805 */ /* 0x000fc4000001ff00 */
[----:B------:R-:W-:Y:S02]  /*0530*/  CS2R R40, SRZ ;  /* 0x0000000000287805 */ /* 0x000fe4000001ff00 */
[----:B------:R-:W-:Y:S02]  /*0540*/  CS2R R42, SRZ ;  /* 0x00000000002a7805 */ /* 0x000fe4000001ff00 */
[----:B------:R-:W-:Y:S02]  /*0550*/  CS2R R80, SRZ ;  /* 0x0000000000507805 */ /* 0x000fe4000001ff00 */
[----:B------:R-:W-:Y:S02]  /*0560*/  CS2R R82, SRZ ;  /* 0x0000000000527805 */ /* 0x000fe4000001ff00 */
[----:B------:R-:W-:Y:S02]  /*0570*/  CS2R R2, SRZ ;  /* 0x0000000000027805 */ /* 0x000fe4000001ff00 */
[----:B------:R-:W-:Y:S01]  /*0580*/  CS2R R84, SRZ ;  /* 0x0000000000547805 */ /* 0x000fe2000001ff00 */
[----:B--2---:R-:W-:Y:S01]  /*0590*/  IMAD R113, R115, R0, R113 ;  /* 0x0000000073717224 */ /* 0x004fe200078e0271 */
[----:B------:R-:W-:-:S12]  /*05a0*/  UIADD3 UR4, UPT, UPT, -UR4, URZ, URZ ;  /* 0x000000ff04047290 */ /* 0x000fd8000fffe1ff */
.L_x_1:
[----:B------:R-:W1:Y:S01]  /*05b0*/  LDC.64 R52, c[0x0][0x388] ;  /* 0x0000e200ff347b82 */ /* 0x000e620000000a00 */
[----:B0-----:R-:W2:Y:S04]  /*05c0*/  LDG.E.128.CONSTANT R44, desc[UR6][R116.64+-0x20] ;  /* 0xffffe006742c7981 */ /* 0x001ea8000c1e9d00 */
[----:B------:R0:W3:Y:S01]  /*05d0*/  LDG.E.128.CONSTANT R48, desc[UR6][R116.64] ;  /* 0x0000000674307981 */ /* 0x0000e2000c1e9d00 */
[----:B-1----:R-:W-:-:S04]  /*05e0*/  IMAD.WIDE R52, R113, 0x2, R52 ;  /* 0x0000000271347825 */ /* 0x002fc800078e0234 */
[C---:B------:R-:W-:Y:S02]  /*05f0*/  IMAD.WIDE R56, R0.reuse, 0x2, R52 ;  /* 0x0000000200387825 */ /* 0x040fe400078e0234 */
[----:B------:R-:W4:Y:S02]  /*0600*/  LDG.E.128.CONSTANT R52, desc[UR6][R52.64] ;  /* 0x0000000634347981 */ /* 0x000f24000c1e9d00 */
[C---:B------:R-:W-:Y:S02]  /*0610*/  IMAD.WIDE R60, R0.reuse, 0x2, R56 ;  /* 0x00000002003c7825 */ /* 0x040fe400078e0238 */
[----:B------:R-:W5:Y:S02]  /*0620*/  LDG.E.128.CONSTANT R56, desc[UR6][R56.64] ;  /* 0x0000000638387981 */ /* 0x000f64000c1e9d00 */
[----:B------:R-:W-:Y:S02]  /*0630*/  IMAD.WIDE R64, R0, 0x2, R60 ;  /* 0x0000000200407825 */ /* 0x000fe400078e023c */
[----:B------:R-:W5:Y:S04]  /*0640*/  LDG.E.128.CONSTANT R60, desc[UR6][R60.64] ;  /* 0x000000063c3c7981 */ /* 0x000f68000c1e9d00 */
[----:B------:R-:W5:Y:S01]  /*0650*/  LDG.E.128.CONSTANT R64, desc[UR6][R64.64] ;  /* 0x0000000640407981 */ /* 0x000f62000c1e9d00 */
[----:B------:R-:W1:Y:S01]  /*0660*/  S2R R73, SR_LANEID ;  /* 0x0000000000497919 */ /* 0x000e620000000000 */
[----:B------:R-:W0:Y:S01]  /*0670*/  S2R R72, SR_CgaCtaId ;  /* 0x0000000000487919 */ /* 0x000e220000008800 */
[----:B------:R-:W-:-:S05]  /*0680*/  MOV R68, 0x400 ;  /* 0x0000040000447802 */ /* 0x000fca0000000f00 */
[----:B------:R-:W-:Y:S01]  /*0690*/  VIADD R69, R68, 0x2800 ;  /* 0x0000280044457836 */ /* 0x000fe20000000000 */
[----:B-1----:R-:W-:Y:S02]  /*06a0*/  SHF.R.U32.HI R70, RZ, 0x3, R73 ;  /* 0x00000003ff467819 */ /* 0x002fe40000011649 */
[----:B------:R-:W-:-:S03]  /*06b0*/  LOP3.LUT R71, R73, 0x7, RZ, 0xc0, !PT ;  /* 0x0000000749477812 */ /* 0x000fc600078ec0ff */
[----:B------:R-:W-:Y:S01]  /*06c0*/  IMAD.SHL.U32 R78, R70, 0x8, RZ ;  /* 0x00000008464e7824 */ /* 0x000fe200078e00ff */
[----:B0-----:R-:W-:Y:S01]  /*06d0*/  LEA R77, R72, R68, 0x18 ;  /* 0x00000044484d7211 */ /* 0x001fe200078ec0ff */
[----:B------:R-:W-:Y:S01]  /*06e0*/  IMAD.SHL.U32 R68, R110, 0x10, RZ ;  /* 0x000000106e447824 */ /* 0x000fe200078e00ff */
[----:B------:R-:W-:Y:S02]  /*06f0*/  LEA R70, R72, R69, 0x18 ;  /* 0x0000004548467211 */ /* 0x000fe400078ec0ff */
[----:B------:R-:W-:Y:S02]  /*0700*/  LOP3.LUT R78, R78, 0x8, R71, 0xe2, !PT ;  /* 0x000000084e4e7812 */ /* 0x000fe400078ee247 */
[----:B------:R-:W-:Y:S02]  /*0710*/  SHF.R.U32.HI R71, RZ, 0x5, R110 ;  /* 0x00000005ff477819 */ /* 0x000fe4000001166e */
[C---:B------:R-:W-:Y:S02]  /*0720*/  LOP3.LUT R69, R68.reuse, 0x10, RZ, 0xc0, !PT ;  /* 0x0000001044457812 */ /* 0x040fe400078ec0ff */
[----:B------:R-:W-:Y:S01]  /*0730*/  LOP3.LUT R72, R68, 0x1f0, RZ, 0xc0, !PT ;  /* 0x000001f044487812 */ /* 0x000fe200078ec0ff */
[----:B------:R-:W-:Y:S01]  /*0740*/  IMAD R68, R114, 0x50, R77 ;  /* 0x0000005072447824 */ /* 0x000fe200078e024d */
[----:B------:R-:W-:Y:S01]  /*0750*/  LOP3.LUT R74, R71, 0x1, RZ, 0xc0, !PT ;  /* 0x00000001474a7812 */ /* 0x000fe200078ec0ff */
[----:B------:R-:W-:-:S02]  /*0760*/  IMAD R71, R115, 0x210, R70 ;  /* 0x0000021073477824 */ /* 0x000fc400078e0246 */
[----:B------:R-:W-:Y:S02]  /*0770*/  IMAD.IADD R68, R68, 0x1, R69 ;  /* 0x0000000144447824 */ /* 0x000fe400078e0245 */
[----:B------:R-:W-:Y:S01]  /*0780*/  IMAD.IADD R71, R71, 0x1, R72 ;  /* 0x0000000147477824 */ /* 0x000fe200078e0248 */
[----:B------:R-:W-:Y:S01]  /*0790*/  SHF.R.U32.HI R73, RZ, 0x4, R73 ;  /* 0x00000004ff497819 */ /* 0x000fe20000011649 */
[----:B------:R-:W-:Y:S02]  /*07a0*/  IMAD.SHL.U32 R75, R110, 0x2, RZ ;  /* 0x000000026e4b7824 */ /* 0x000fe400078e00ff */
[----:B------:R-:W-:Y:S02]  /*07b0*/  IMAD R77, R74, 0x1400, R77 ;  /* 0x000014004a4d7824 */ /* 0x000fe400078e024d */
[----:B------:R-:W-:Y:S01]  /*07c0*/  IMAD.SHL.U32 R73, R73, 0x8, RZ ;  /* 0x0000000849497824 */ /* 0x000fe200078e00ff */
[----:B------:R-:W-:-:S03]  /*07d0*/  LOP3.LUT R75, R75, 0x780, RZ, 0xc0, !PT ;  /* 0x000007804b4b7812 */ /* 0x000fc600078ec0ff */
[----:B------:R-:W-:Y:S02]  /*07e0*/  IMAD R76, R78, 0x28, R73 ;  /* 0x000000284e4c7824 */ /* 0x000fe400078e0249 */
[----:B------:R-:W-:Y:S02]  /*07f0*/  IMAD.IADD R79, R70, 0x1, R75 ;  /* 0x00000001464f7824 */ /* 0x000fe400078e024b */
[----:B------:R-:W-:Y:S02]  /*0800*/  IMAD R78, R78, 0x108, R73 ;  /* 0x000001084e4e7824 */ /* 0x000fe400078e0249 */
[C---:B------:R-:W-:Y:S02]  /*0810*/  VIADD R73, R79.reuse, 0x20 ;  /* 0x000000204f497836 */ /* 0x040fe40000000000 */
[C---:B------:R-:W-:Y:S02]  /*0820*/  VIADD R75, R79.reuse, 0x40 ;  /* 0x000000404f4b7836 */ /* 0x040fe40000000000 */
[----:B------:R-:W-:-:S02]  /*0830*/  VIADD R103, R79, 0x60 ;  /* 0x000000604f677836 */ /* 0x000fc40000000000 */
[----:B------:R-:W-:Y:S02]  /*0840*/  VIADD R69, R77, 0x500 ;  /* 0x000005004d457836 */ /* 0x000fe40000000000 */
[----:B------:R-:W-:Y:S02]  /*0850*/  IMAD.U32 R70, R76, 0x2, R77 ;  /* 0x000000024c467824 */ /* 0x000fe400078e004d */
[C---:B------:R-:W-:Y:S02]  /*0860*/  IMAD.U32 R73, R78.reuse, 0x2, R73 ;  /* 0x000000024e497824 */ /* 0x040fe400078e0049 */
[----:B------:R-:W-:Y:S01]  /*0870*/  IMAD.U32 R102, R78, 0x2, R79 ;  /* 0x000000024e667824 */ /* 0x000fe200078e004f */
[----:B------:R-:W-:-:S04]  /*0880*/  UIADD3 UR4, UPT, UPT, UR4, 0x1, URZ ;  /* 0x0000000104047890 */ /* 0x000fc8000fffe0ff */
[----:B------:R-:W-:Y:S01]  /*0890*/  UISETP.NE.AND UP0, UPT, UR4, URZ, UPT ;  /* 0x000000ff0400728c */ /* 0x000fe2000bf05270 */
[----:B------:R-:W-:Y:S01]  /*08a0*/  IADD3 R116, P0, PT, R116, 0x40, RZ ;  /* 0x0000004074747810 */ /* 0x000fe20007f1e0ff */
[----:B------:R-:W-:-:S04]  /*08b0*/  IMAD R113, R0, 0x20, R113 ;  /* 0x0000002000717824 */ /* 0x000fc800078e0271 */
[----:B------:R-:W-:Y:S01]  /*08c0*/  IMAD.X R117, RZ, RZ, R117, P0 ;  /* 0x000000ffff757224 */ /* 0x000fe200000e0675 */
[----:B--2---:R-:W-:Y:S04]  /*08d0*/  STS.128 [R68], R44 ;  /* 0x0000002c44007388 */ /* 0x004fe80000000c00 */
[----:B---3--:R-:W-:Y:S04]  /*08e0*/  STS.128 [R68+0x20], R48 ;  /* 0x0000203044007388 */ /* 0x008fe80000000c00 */
[----:B----4-:R0:W-:Y:S04]  /*08f0*/  STS.128 [R71], R52 ;  /* 0x0000003447007388 */ /* 0x0101e80000000c00 */
[----:B-----5:R-:W-:Y:S04]  /*0900*/  STS.128 [R71+0x210], R56 ;  /* 0x0002103847007388 */ /* 0x020fe80000000c00 */
[----:B------:R-:W-:Y:S04]  /*0910*/  STS.128 [R71+0x420], R60 ;  /* 0x0004203c47007388 */ /* 0x000fe80000000c00 */
[----:B------:R1:W-:Y:S01]  /*0920*/  STS.128 [R71+0x630], R64 ;  /* 0x0006304047007388 */ /* 0x0003e20000000c00 */
[----:B------:R-:W-:Y:S01]  /*0930*/  BAR.SYNC.DEFER_BLOCKING 0x0 ;  /* 0x0000000000007b1d */ /* 0x000fe20000010000 */
[----:B0-----:R-:W-:-:S04]  /*0940*/  VIADD R53, R77, 0xa00 ;  /* 0x00000a004d357836 */ /* 0x001fc80000000000 */
[----:B------:R-:W-:Y:S02]  /*0950*/  IMAD.U32 R68, R76, 0x2, R53 ;  /* 0x000000024c447824 */ /* 0x000fe400078e0035 */
[----:B------:R-:W-:Y:S02]  /*0960*/  VIADD R53, R77, 0xf00 ;  /* 0x00000f004d357836 */ /* 0x000fe40000000000 */
[C---:B------:R-:W-:Y:S02]  /*0970*/  IMAD.U32 R44, R78.reuse, 0x2, R75 ;  /* 0x000000024e2c7824 */ /* 0x040fe400078e004b */
[----:B------:R-:W-:Y:S02]  /*0980*/  IMAD.U32 R48, R78, 0x2, R103 ;  /* 0x000000024e307824 */ /* 0x000fe400078e0067 */
[C---:B-1----:R-:W-:Y:S02]  /*0990*/  IMAD.U32 R64, R76.reuse, 0x2, R69 ;  /* 0x000000024c407824 */ /* 0x042fe400078e0045 */
[----:B------:R-:W-:Y:S01]  /*09a0*/  IMAD.U32 R53, R76, 0x2, R53 ;  /* 0x000000024c357824 */ /* 0x000fe200078e0035 */
[----:B------:R-:W-:Y:S04]  /*09b0*/  LDSM.16.M88.4 R56, [R70] ;  /* 0x000000004638783b */ /* 0x000fe80000000200 */
[----:B------:R-:W0:Y:S04]  /*09c0*/  LDSM.16.MT88.4 R60, [R102] ;  /* 0x00000000663c783b */ /* 0x000e280000004200 */
[----:B------:R-:W1:Y:S04]  /*09d0*/  LDSM.16.MT88.4 R72, [R73] ;  /* 0x000000004948783b */ /* 0x000e680000004200 */
[----:B------:R-:W2:Y:S04]  /*09e0*/  LDSM.16.MT88.4 R44, [R44] ;  /* 0x000000002c2c783b */ /* 0x000ea80000004200 */
[----:B------:R-:W3:Y:S04]  /*09f0*/  LDSM.16.MT88.4 R48, [R48] ;  /* 0x000000003030783b */ /* 0x000ee80000004200 */
[----:B------:R-:W4:Y:S04]  /*0a00*/  LDSM.16.M88.4 R68, [R68] ;  /* 0x000000004444783b */ /* 0x000f280000000200 */
[----:B------:R-:W5:Y:S04]  /*0a10*/  LDSM.16.M88.4 R64, [R64] ;  /* 0x000000004040783b */ /* 0x000f680000000200 */
[----:B------:R-:W5:Y:S01]  /*0a20*/  LDSM.16.M88.4 R52, [R53] ;  /* 0x000000003534783b */ /* 0x000f620000000200 */
[C---:B0-----:R-:W-:Y:S08]  /*0a30*/  HMMA.16816.F16 R84, R56.reuse, R60, R84 ;  /* 0x0000003c3854723c */ /* 0x041ff00000000854 */
[C---:B------:R-:W-:Y:S08]  /*0a40*/  HMMA.16816.F16 R2, R56.reuse, R62, R2 ;  /* 0x0000003e3802723c */ /* 0x040ff00000000802 */
[C---:B-1----:R-:W-:Y:S08]  /*0a50*/  HMMA.16816.F16 R82, R56.reuse, R72, R82 ;  /* 0x000000483852723c */ /* 0x042ff00000000852 */
[C---:B------:R-:W-:Y:S08]  /*0a60*/  HMMA.16816.F16 R80, R56.reuse, R74, R80 ;  /* 0x0000004a3850723c */ /* 0x040ff00000000850 */
[C---:B--2---:R-:W-:Y:S08]  /*0a70*/  HMMA.16816.F16 R42, R56.reuse, R44, R42 ;  /* 0x0000002c382a723c */ /* 0x044ff0000000082a */
[C---:B------:R-:W-:Y:S08]  /*0a80*/  HMMA.16816.F16 R40, R56.reuse, R46, R40 ;  /* 0x0000002e3828723c */ /* 0x040ff00000000828 */
[C---:B---3--:R-:W-:Y:S08]  /*0a90*/  HMMA.16816.F16 R38, R56.reuse, R48, R38 ;  /* 0x000000303826723c */ /* 0x048ff00000000826 */
[----:B------:R-:W-:Y:S01]  /*0aa0*/  HMMA.16816.F16 R36, R56, R50, R36 ;  /* 0x000000323824723c */ /* 0x000fe20000000824 */
[----:B------:R-:W-:-:S07]  /*0ab0*/  VIADD R57, R79, 0x2140 ;  /* 0x000021404f397836 */ /* 0x000fce0000000000 */
[----:B----4-:R-:W-:Y:S01]  /*0ac0*/  HMMA.16816.F16 R108, R68, R72, R14 ;  /* 0x00000048446c723c */ /* 0x010fe2000000080e */
[----:B------:R-:W-:-:S07]  /*0ad0*/  VIADD R15, R79, 0x2120 ;  /* 0x000021204f0f7836 */ /* 0x000fce0000000000 */
[----:B------:R-:W-:Y:S01]  /*0ae0*/  HMMA.16816.F16 R106, R68, R74, R12 ;  /* 0x0000004a446a723c */ /* 0x000fe2000000080c */
[C---:B------:R-:W-:Y:S02]  /*0af0*/  VIADD R13, R79.reuse, 0x2100 ;  /* 0x000021004f0d7836 */ /* 0x040fe40000000000 */
[----:B------:R-:W-:-:S05]  /*0b00*/  VIADD R79, R79, 0x2160 ;  /* 0x000021604f4f7836 */ /* 0x000fca0000000000 */
[----:B-----5:R-:W-:Y:S01]  /*0b10*/  HMMA.16816.F16 R30, R64, R72, R30 ;  /* 0x00000048401e723c */ /* 0x020fe2000000081e */
[----:B------:R-:W-:-:S07]  /*0b20*/  IMAD.U32 R56, R78, 0x2, R13 ;  /* 0x000000024e387824 */ /* 0x000fce00078e000d */
[----:B------:R-:W-:Y:S01]  /*0b30*/  HMMA.16816.F16 R104, R68, R44, R10 ;  /* 0x0000002c4468723c */ /* 0x000fe2000000080a */
[----:B------:R-:W-:-:S07]  /*0b40*/  VIADD R11, R77, 0x520 ;  /* 0x000005204d0b7836 */ /* 0x000fce0000000000 */
[----:B------:R-:W-:Y:S01]  /*0b50*/  HMMA.16816.F16 R102, R68, R46, R8 ;  /* 0x0000002e4466723c */ /* 0x000fe20000000808 */
[----:B------:R-:W-:Y:S02]  /*0b60*/  VIADD R9, R77, 0x20 ;  /* 0x000000204d097836 */ /* 0x000fe40000000000 */
[----:B------:R-:W-:-:S05]  /*0b70*/  IMAD.U32 R11, R76, 0x2, R11 ;  /* 0x000000024c0b7824 */ /* 0x000fca00078e000b */
[----:B------:R-:W-:Y:S01]  /*0b80*/  HMMA.16816.F16 R96, R52, R72, R96 ;  /* 0x000000483460723c */ /* 0x000fe20000000860 */
[C---:B------:R-:W-:Y:S02]  /*0b90*/  VIADD R73, R77.reuse, 0xa20 ;  /* 0x00000a204d497836 */ /* 0x040fe40000000000 */
[----:B------:R-:W-:Y:S02]  /*0ba0*/  VIADD R77, R77, 0xf20 ;  /* 0x00000f204d4d7836 */ /* 0x000fe40000000000 */
[----:B------:R-:W-:-:S03]  /*0bb0*/  IMAD.U32 R12, R76, 0x2, R9 ;  /* 0x000000024c0c7824 */ /* 0x000fc600078e0009 */
[----:B------:R-:W-:Y:S01]  /*0bc0*/  HMMA.16816.F16 R34, R64, R60, R34 ;  /* 0x0000003c4022723c */ /* 0x000fe20000000822 */
[C---:B------:R-:W-:Y:S01]  /*0bd0*/  IMAD.U32 R73, R76.reuse, 0x2, R73 ;  /* 0x000000024c497824 */ /* 0x040fe200078e0049 */
[----:B------:R-:W-:Y:S01]  /*0be0*/  LDSM.16.M88.4 R8, [R11] ;  /* 0x000000000b08783b */ /* 0x000fe20000000200 */
[----:B------:R-:W-:-:S05]  /*0bf0*/  IMAD.U32 R77, R76, 0x2, R77 ;  /* 0x000000024c4d7824 */ /* 0x000fca00078e004d */
[C---:B------:R-:W-:Y:S08]  /*0c00*/  HMMA.16816.F16 R32, R64.reuse, R62, R32 ;  /* 0x0000003e4020723c */ /* 0x040ff00000000820 */
[C---:B------:R-:W-:Y:S08]  /*0c10*/  HMMA.16816.F16 R28, R64.reuse, R74, R28 ;  /* 0x0000004a401c723c */ /* 0x040ff0000000081c */
[C---:B------:R-:W-:Y:S08]  /*0c20*/  HMMA.16816.F16 R26, R64.reuse, R44, R26 ;  /* 0x0000002c401a723c */ /* 0x040ff0000000081a */
[C---:B------:R-:W-:Y:S08]  /*0c30*/  HMMA.16816.F16 R24, R64.reuse, R46, R24 ;  /* 0x0000002e4018723c */ /* 0x040ff00000000818 */
[C---:B------:R-:W-:Y:S08]  /*0c40*/  HMMA.16816.F16 R22, R64.reuse, R48, R22 ;  /* 0x000000304016723c */ /* 0x040ff00000000816 */
[----:B------:R-:W-:Y:S01]  /*0c50*/  HMMA.16816.F16 R20, R64, R50, R20 ;  /* 0x000000324014723c */ /* 0x000fe20000000814 */
[----:B------:R-:W-:-:S02]  /*0c60*/  IMAD.U32 R64, R78, 0x2, R57 ;  /* 0x000000024e407824 */ /* 0x000fc400078e0039 */
[----:B------:R-:W-:Y:S04]  /*0c70*/  LDSM.16.MT88.4 R56, [R56] ;  /* 0x000000003838783b */ /* 0x000fe80000004200 */
[----:B------:R-:W-:Y:S01]  /*0c80*/  LDSM.16.MT88.4 R64, [R64] ;  /* 0x000000004040783b */ /* 0x000fe20000004200 */
[C---:B------:R-:W-:Y:S08]  /*0c90*/  HMMA.16816.F16 R18, R68.reuse, R60, R18 ;  /* 0x0000003c4412723c */ /* 0x040ff00000000812 */
[C---:B------:R-:W-:Y:S08]  /*0ca0*/  HMMA.16816.F16 R16, R68.reuse, R62, R16 ;  /* 0x0000003e4410723c */ /* 0x040ff00000000810 */
[C---:B------:R-:W-:Y:S08]  /*0cb0*/  HMMA.16816.F16 R6, R68.reuse, R48, R6 ;  /* 0x000000304406723c */ /* 0x040ff00000000806 */
[----:B------:R-:W-:Y:S01]  /*0cc0*/  HMMA.16816.F16 R94, R68, R50, R94 ;  /* 0x00000032445e723c */ /* 0x000fe2000000085e */
[----:B------:R-:W-:-:S06]  /*0cd0*/  IMAD.U32 R68, R78, 0x2, R79 ;  /* 0x000000024e447824 */ /* 0x000fcc00078e004f */
[----:B------:R-:W-:Y:S01]  /*0ce0*/  LDSM.16.MT88.4 R68, [R68] ;  /* 0x000000004444783b */ /* 0x000fe20000004200 */
[C---:B------:R-:W-:Y:S01]  /*0cf0*/  HMMA.16816.F16 R98, R52.reuse, R60, R98 ;  /* 0x0000003c3462723c */ /* 0x040fe20000000862 */
[----:B------:R-:W-:Y:S02]  /*0d00*/  IMAD.U32 R60, R78, 0x2, R15 ;  /* 0x000000024e3c7824 */ /* 0x000fe400078e000f */
[----:B------:R-:W0:Y:S04]  /*0d10*/  LDSM.16.M88.4 R12, [R12] ;  /* 0x000000000c0c783b */ /* 0x000e280000000200 */
[----:B------:R-:W-:Y:S01]  /*0d20*/  LDSM.16.M88.4 R76, [R77] ;  /* 0x000000004d4c783b */ /* 0x000fe20000000200 */
[C---:B------:R-:W-:Y:S03]  /*0d30*/  HMMA.16816.F16 R100, R52.reuse, R62, R100 ;  /* 0x0000003e3464723c */ /* 0x040fe60000000864 */
[----:B------:R-:W1:Y:S05]  /*0d40*/  LDSM.16.MT88.4 R60, [R60] ;  /* 0x000000003c3c783b */ /* 0x000e6a0000004200 */
[C---:B------:R-:W-:Y:S01]  /*0d50*/  HMMA.16816.F16 R92, R52.reuse, R74, R92 ;  /* 0x0000004a345c723c */ /* 0x040fe2000000085c */
[----:B------:R-:W2:Y:S07]  /*0d60*/  LDSM.16.M88.4 R72, [R73] ;  /* 0x000000004948783b */ /* 0x000eae0000000200 */
[C---:B------:R-:W-:Y:S08]  /*0d70*/  HMMA.16816.F16 R4, R52.reuse, R44, R4 ;  /* 0x0000002c3404723c */ /* 0x040ff00000000804 */
[C---:B------:R-:W-:Y:S08]  /*0d80*/  HMMA.16816.F16 R86, R52.reuse, R46, R86 ;  /* 0x0000002e3456723c */ /* 0x040ff00000000856 */
[C---:B------:R-:W-:Y:S08]  /*0d90*/  HMMA.16816.F16 R88, R52.reuse, R48, R88 ;  /* 0x000000303458723c */ /* 0x040ff00000000858 */
[----:B------:R-:W-:Y:S08]  /*0da0*/  HMMA.16816.F16 R90, R52, R50, R90 ;  /* 0x00000032345a723c */ /* 0x000ff0000000085a */
[C---:B0-----:R-:W-:Y:S08]  /*0db0*/  HMMA.16816.F16 R84, R12.reuse, R56, R84 ;  /* 0x000000380c54723c */ /* 0x041ff00000000854 */
[C---:B------:R-:W-:Y:S08]  /*0dc0*/  HMMA.16816.F16 R2, R12.reuse, R58, R2 ;  /* 0x0000003a0c02723c */ /* 0x040ff00000000802 */
[C---:B-1----:R-:W-:Y:S08]  /*0dd0*/  HMMA.16816.F16 R82, R12.reuse, R60, R82 ;  /* 0x0000003c0c52723c */ /* 0x042ff00000000852 */
[C---:B------:R-:W-:Y:S08]  /*0de0*/  HMMA.16816.F16 R80, R12.reuse, R62, R80 ;  /* 0x0000003e0c50723c */ /* 0x040ff00000000850 */
[C---:B------:R-:W-:Y:S08]  /*0df0*/  HMMA.16816.F16 R42, R12.reuse, R64, R42 ;  /* 0x000000400c2a723c */ /* 0x040ff0000000082a */
[C---:B------:R-:W-:Y:S08]  /*0e00*/  HMMA.16816.F16 R40, R12.reuse, R66, R40 ;  /* 0x000000420c28723c */ /* 0x040ff00000000828 */
[C---:B------:R-:W-:Y:S08]  /*0e10*/  HMMA.16816.F16 R38, R12.reuse, R68, R38 ;  /* 0x000000440c26723c */ /* 0x040ff00000000826 */
[----:B------:R-:W-:Y:S08]  /*0e20*/  HMMA.16816.F16 R36, R12, R70, R36 ;  /* 0x000000460c24723c */ /* 0x000ff00000000824 */
[C---:B------:R-:W-:Y:S08]  /*0e30*/  HMMA.16816.F16 R34, R8.reuse, R56, R34 ;  /* 0x000000380822723c */ /* 0x040ff00000000822 */
[C---:B------:R-:W-:Y:S08]  /*0e40*/  HMMA.16816.F16 R32, R8.reuse, R58, R32 ;  /* 0x0000003a0820723c */ /* 0x040ff00000000820 */
[C---:B------:R-:W-:Y:S08]  /*0e50*/  HMMA.16816.F16 R30, R8.reuse, R60, R30 ;  /* 0x0000003c081e723c */ /* 0x040ff0000000081e */
[C---:B------:R-:W-:Y:S08]  /*0e60*/  HMMA.16816.F16 R28, R8.reuse, R62, R28 ;  /* 0x0000003e081c723c */ /* 0x040ff0000000081c */
[C---:B------:R-:W-:Y:S08]  /*0e70*/  HMMA.16816.F16 R26, R8.reuse, R64, R26 ;  /* 0x00000040081a723c */ /* 0x040ff0000000081a */
[C---:B------:R-:W-:Y:S08]  /*0e80*/  HMMA.16816.F16 R24, R8.reuse, R66, R24 ;  /* 0x000000420818723c */ /* 0x040ff00000000818 */
[C---:B------:R-:W-:Y:S08]  /*0e90*/  HMMA.16816.F16 R22, R8.reuse, R68, R22 ;  /* 0x000000440816723c */ /* 0x040ff00000000816 */
[----:B------:R-:W-:Y:S08]  /*0ea0*/  HMMA.16816.F16 R20, R8, R70, R20 ;  /* 0x000000460814723c */ /* 0x000ff00000000814 */
[C---:B--2---:R-:W-:Y:S08]  /*0eb0*/  HMMA.16816.F16 R18, R72.reuse, R56, R18 ;  /* 0x000000384812723c */ /* 0x044ff00000000812 */
[C---:B------:R-:W-:Y:S08]  /*0ec0*/  HMMA.16816.F16 R16, R72.reuse, R58, R16 ;  /* 0x0000003a4810723c */ /* 0x040ff00000000810 */
[C---:B------:R-:W-:Y:S08]  /*0ed0*/  HMMA.16816.F16 R14, R72.reuse, R60, R108 ;  /* 0x0000003c480e723c */ /* 0x040ff0000000086c */
        /* <DEDUP_REMOVED lines=12> */
[----:B------:R-:W-:Y:S01]  /*0fa0*/  HMMA.16816.F16 R90, R76, R70, R90 ;  /* 0x000000464c5a723c */ /* 0x000fe2000000085a */
[----:B------:R-:W-:Y:S06]  /*0fb0*/  BAR.SYNC.DEFER_BLOCKING 0x0 ;  /* 0x0000000000007b1d */ /* 0x000fec0000010000 */
[----:B------:R-:W-:-:S13]  /*0fc0*/  BRA.U UP0, `(.L_x_1) ;  /* 0xfffffff500787547 */ /* 0x000fda000b83ffff */
.L_x_0:
[----:B------:R-:W1:Y:S01]  /*0fd0*/  S2R R44, SR_LANEID ;  /* 0x00000000002c7919 */ /* 0x000e620000000000 */
[----:B------:R-:W2:Y:S01]  /*0fe0*/  LDC R48, c[0x0][0x39c] ;  /* 0x0000e700ff307b82 */ /* 0x000ea20000000800 */
[C---:B------:R-:W-:Y:S01]  /*0ff0*/  IMAD.SHL.U32 R0, R110.reuse, 0x2, RZ ;  /* 0x000000026e007824 */ /* 0x040fe200078e00ff */
[----:B------:R-:W-:-:S04]  /*1000*/  LOP3.LUT R45, R110, 0x3c0, RZ, 0xc0, !PT ;  /* 0x000003c06e2d7812 */ /* 0x000fc800078ec0ff */
[----:B------:R-:W-:Y:S01]  /*1010*/  LOP3.LUT R0, R0, 0x40, RZ, 0xc0, !PT ;  /* 0x0000004000007812 */ /* 0x000fe200078ec0ff */
[----:B------:R-:W-:Y:S01]  /*1020*/  IMAD R45, R112, 0x100, R45 ;  /* 0x00000100702d7824 */ /* 0x000fe200078e022d */
[----:B------:R-:W3:Y:S03]  /*1030*/  LDC.64 R54, c[0x0][0x390] ;  /* 0x0000e400ff367b82 */ /* 0x000ee60000000a00 */
[----:B------:R-:W-:Y:S01]  /*1040*/  IMAD R0, R111, 0x80, R0 ;  /* 0x000000806f007824 */ /* 0x000fe200078e0200 */
[----:B--2---:R-:W-:-:S03]  /*1050*/  SHF.R.U32.HI R57, RZ, 0x1, R48 ;  /* 0x00000001ff397819 */ /* 0x004fc60000011630 */
[----:B------:R-:W-:Y:S02]  /*1060*/  IMAD R49, R0, R48, R45 ;  /* 0x0000003000317224 */ /* 0x000fe400078e022d */
[----:B------:R-:W-:Y:S02]  /*1070*/  IMAD.MOV.U32 R45, RZ, RZ, RZ ;  /* 0x000000ffff2d7224 */ /* 0x000fe400078e00ff */
[C-C-:B------:R-:W-:Y:S01]  /*1080*/  IMAD R53, R48.reuse, 0x20, R49.reuse ;  /* 0x0000002030357824 */ /* 0x140fe200078e0231 */
[----:B-1----:R-:W-:Y:S01]  /*1090*/  SHF.R.U32.HI R47, RZ, 0x2, R44 ;  /* 0x00000002ff2f7819 */ /* 0x002fe2000001162c */
[----:B------:R-:W-:Y:S01]  /*10a0*/  IMAD R51, R48, 0x10, R49 ;  /* 0x0000001030337824 */ /* 0x000fe200078e0231 */
[----:B------:R-:W-:-:S03]  /*10b0*/  LOP3.LUT R44, R44, 0x3, RZ, 0xc0, !PT ;  /* 0x000000032c2c7812 */ /* 0x000fc600078ec0ff */
[----:B---3--:R-:W-:-:S04]  /*10c0*/  IMAD.WIDE R50, R51, 0x2, R54 ;  /* 0x0000000233327825 */ /* 0x008fc800078e0236 */
[----:B------:R-:W-:-:S04]  /*10d0*/  IMAD.WIDE.U32 R46, R47, R57, R44 ;  /* 0x000000392f2e7225 */ /* 0x000fc800078e002c */
[----:B------:R-:W-:-:S04]  /*10e0*/  IMAD.WIDE R44, R49, 0x2, R54 ;  /* 0x00000002312c7825 */ /* 0x000fc800078e0236 */
[----:B------:R-:W-:Y:S01]  /*10f0*/  IMAD R49, R48, 0x10, R53 ;  /* 0x0000001030317824 */ /* 0x000fe200078e0235 */
[----:B------:R-:W-:Y:S01]  /*1100*/  LEA R44, P0, R46, R44, 0x2 ;  /* 0x0000002c2e2c7211 */ /* 0x000fe200078010ff */
[----:B------:R-:W-:-:S03]  /*1110*/  IMAD.WIDE R52, R53, 0x2, R54 ;  /* 0x0000000235347825 */ /* 0x000fc600078e0236 */
[C---:B------:R-:W-:Y:S01]  /*1120*/  LEA.HI.X R45, R46.reuse, R45, R47, 0x2, P0 ;  /* 0x0000002d2e2d7211 */ /* 0x040fe200000f142f */
[----:B------:R-:W-:Y:S01]  /*1130*/  IMAD.WIDE R54, R49, 0x2, R54 ;  /* 0x0000000231367825 */ /* 0x000fe200078e0236 */
[C---:B------:R-:W-:Y:S02]  /*1140*/  LEA R50, P0, R46.reuse, R50, 0x2 ;  /* 0x000000322e327211 */ /* 0x040fe400078010ff */
[C---:B------:R-:W-:Y:S01]  /*1150*/  LEA R52, P1, R46.reuse, R52, 0x2 ;  /* 0x000000342e347211 */ /* 0x040fe200078210ff */
[----:B------:R-:W-:Y:S01]  /*1160*/  IMAD.WIDE.U32 R48, R57, 0x20, R44 ;  /* 0x0000002039307825 */ /* 0x000fe200078e002c */
[----:B0-----:R-:W-:Y:S01]  /*1170*/  STG.E desc[UR6][R44.64], R84 ;  /* 0x000000542c007986 */ /* 0x001fe2000c101906 */
[C-C-:B------:R-:W-:Y:S02]  /*1180*/  LEA.HI.X R51, R46.reuse, R51, R47.reuse, 0x2, P0 ;  /* 0x000000332e337211 */ /* 0x140fe400000f142f */
[C---:B------:R-:W-:Y:S01]  /*1190*/  LEA R54, P2, R46.reuse, R54, 0x2 ;  /* 0x000000362e367211 */ /* 0x040fe200078410ff */
[----:B------:R-:W-:Y:S01]  /*11a0*/  STG.E desc[UR6][R48.64], R85 ;  /* 0x0000005530007986 */ /* 0x000fe2000c101906 */
[----:B------:R-:W-:-:S02]  /*11b0*/  LEA.HI.X R53, R46, R53, R47, 0x2, P1 ;  /* 0x000000352e357211 */ /* 0x000fc400008f142f */
[----:B------:R-:W-:Y:S01]  /*11c0*/  LEA.HI.X R55, R46, R55, R47, 0x2, P2 ;  /* 0x000000372e377211 */ /* 0x000fe200010f142f */
[----:B------:R-:W-:Y:S01]  /*11d0*/  STG.E desc[UR6][R44.64+0x10], R2 ;  /* 0x000010022c007986 */ /* 0x000fe2000c101906 */
[----:B------:R-:W-:-:S03]  /*11e0*/  IMAD.WIDE.U32 R46, R57, 0x20, R52 ;  /* 0x00000020392e7825 */ /* 0x000fc600078e0034 */
[----:B------:R0:W-:Y:S04]  /*11f0*/  STG.E desc[UR6][R48.64+0x10], R3 ;  /* 0x0000100330007986 */ /* 0x0001e8000c101906 */
[----:B------:R-:W-:Y:S04]  /*1200*/  STG.E desc[UR6][R44.64+0x20], R82 ;  /* 0x000020522c007986 */ /* 0x000fe8000c101906 */
[----:B------:R-:W-:Y:S04]  /*1210*/  STG.E desc[UR6][R48.64+0x20], R83 ;  /* 0x0000205330007986 */ /* 0x000fe8000c101906 */
[----:B------:R-:W-:Y:S01]  /*1220*/  STG.E desc[UR6][R44.64+0x30], R80 ;  /* 0x000030502c007986 */ /* 0x000fe2000c101906 */
[----:B0-----:R-:W-:-:S03]  /*1230*/  IMAD.WIDE.U32 R2, R57, 0x20, R50 ;  /* 0x0000002039027825 */ /* 0x001fc600078e0032 */
[----:B------:R-:W-:Y:S01]  /*1240*/  STG.E desc[UR6][R48.64+0x30], R81 ;  /* 0x0000305130007986 */ /* 0x000fe2000c101906 */
[----:B------:R-:W-:-:S03]  /*1250*/  IMAD.WIDE.U32 R56, R57, 0x20, R54 ;  /* 0x0000002039387825 */ /* 0x000fc600078e0036 */
[----:B------:R-:W-:Y:S04]  /*1260*/  STG.E desc[UR6][R44.64+0x40], R42 ;  /* 0x0000402a2c007986 */ /* 0x000fe8000c101906 */
        /* <DEDUP_REMOVED lines=54> */
[----:B------:R-:W-:Y:S01]  /*15d0*/  STG.E desc[UR6][R56.64+0x70], R91 ;  /* 0x0000705b38007986 */ /* 0x000fe2000c101906 */
[----:B------:R-:W-:Y:S05]  /*15e0*/  EXIT ;  /* 0x000000000000794d */ /* 0x000fea0003800000 */
.L_x_2:
[----:B------:R-:W-:-:S00]  /*15f0*/  BRA `(.L_x_2) ;  /* 0xfffffffc00fc7947 */ /* 0x000fc0000383ffff */
[----:B------:R-:W-:-:S00]  /*1600*/  NOP ;  /* 0x0000000000007918 */ /* 0x000fc00000000000 */
[----:B------:R-:W-:-:S00]  /*1610*/  NOP ;  /* 0x0000000000007918 */ /* 0x000fc00000000000 */
[----:B------:R-:W-:-:S00]  /*1620*/  NOP ;  /* 0x0000000000007918 */ /* 0x000fc00000000000 */
[----:B------:R-:W-:-:S00]  /*1630*/  NOP ;  /* 0x0000000000007918 */ /* 0x000fc00000000000 */
[----:B------:R-:W-:-:S00]  /*1640*/  NOP ;  /* 0x0000000000007918 */ /* 0x000fc00000000000 */
[----:B------:R-:W-:-:S00]  /*1650*/  NOP ;  /* 0x0000000000007918 */ /* 0x000fc00000000000 */
[----:B------:R-:W-:-:S00]  /*1660*/  NOP ;  /* 0x0000000000007918 */ /* 0x000fc00000000000 */
[----:B------:R-:W-:-:S00]  /*1670*/  NOP ;  /* 0x0000000000007918 */ /* 0x000fc00000000000 */
.L_x_3:


//--------------------- .nv.shared._Z16myHGEMMAlignedV1P6__halfS0_S0_iii --------------------------
	.section	.nv.shared._Z16myHGEMMAlignedV1P6__halfS0_S0_iii,"aw",@nobits
	.sectionflags	@""
	.align	2
.nv.shared._Z16myHGEMMAlignedV1P6__halfS0_S0_iii:
	.zero		28160


//--------------------- .nv.shared.reserved.0     --------------------------
	.section	.nv.shared.reserved.0,"aw",@nobits
	.weak		__nv_reservedSMEM_offset_0_alias
	.size		__nv_reservedSMEM_offset_0_alias, 0, 64
	.other		__nv_reservedSMEM_offset_0_alias,@"STO_CUDA_RESERVED_SHARED STV_DEFAULT"
__nv_reservedSMEM_offset_0_alias:
	.zero		0
	.zero		64


//--------------------- .nv.constant0._Z16myHGEMMAlignedV1P6__halfS0_S0_iii --------------------------
	.section	.nv.constant0._Z16myHGEMMAlignedV1P6__halfS0_S0_iii,"a",@progbits
	.sectionflags	@""
	.align	4
.nv.constant0._Z16myHGEMMAlignedV1P6__halfS0_S0_iii:
	.zero		932


//--------------------- SYMBOLS --------------------------

	.type		.nv.reservedSmem.offset0,@object
	.size		.nv.reservedSmem.offset0,0x4
	.type		.nv.reservedSmem.cap,@object
	.size		.nv.reservedSmem.cap,0x4
